//
// Generated by NVIDIA NVVM Compiler
//
// Compiler Build ID: CL-36424714
// Cuda compilation tools, release 13.0, V13.0.88
// Based on NVVM 20.0.0
//

.version 9.0
.target sm_100
.address_size 64

	// .globl	_Z6hello_iPi

.visible .entry _Z6hello_iPi(
	.param .u32 _Z6hello_iPi_param_0,
	.param .u64 .ptr .align 1 _Z6hello_iPi_param_1
)
{
	.reg .pred 	%p<7>;
	.reg .b32 	%r<33>;
	.reg .b64 	%rd<11>;

	ld.param.u32 	%r12, [_Z6hello_iPi_param_0];
	ld.param.u64 	%rd2, [_Z6hello_iPi_param_1];
	cvta.to.global.u64 	%rd1, %rd2;
	mov.u32 	%r13, %tid.x;
	mov.u32 	%r14, %ctaid.x;
	mov.u32 	%r15, %ntid.x;
	mad.lo.s32 	%r31, %r14, %r15, %r13;
	mov.u32 	%r16, %nctaid.x;
	mul.lo.s32 	%r2, %r16, %r15;
	setp.ge.s32 	%p1, %r31, %r12;
	@%p1 bra 	$L__BB0_7;
	add.s32 	%r17, %r31, %r2;
	max.s32 	%r18, %r12, %r17;
	setp.lt.s32 	%p2, %r17, %r12;
	selp.u32 	%r19, 1, 0, %p2;
	add.s32 	%r20, %r17, %r19;
	sub.s32 	%r21, %r18, %r20;
	div.u32 	%r22, %r21, %r2;
	add.s32 	%r3, %r22, %r19;
	and.b32  	%r23, %r3, 3;
	setp.eq.s32 	%p3, %r23, 3;
	@%p3 bra 	$L__BB0_4;
	add.s32 	%r24, %r3, 1;
	and.b32  	%r25, %r24, 3;
	neg.s32 	%r29, %r25;
$L__BB0_3:
	.pragma "nounroll";
	mul.wide.s32 	%rd3, %r31, 4;
	add.s64 	%rd4, %rd1, %rd3;
	mov.b32 	%r26, 1;
	st.global.u32 	[%rd4], %r26;
	add.s32 	%r31, %r31, %r2;
	add.s32 	%r29, %r29, 1;
	setp.ne.s32 	%p4, %r29, 0;
	@%p4 bra 	$L__BB0_3;
$L__BB0_4:
	setp.lt.u32 	%p5, %r3, 3;
	@%p5 bra 	$L__BB0_7;
	mul.wide.s32 	%rd7, %r2, 4;
	shl.b32 	%r28, %r2, 2;
$L__BB0_6:
	mul.wide.s32 	%rd5, %r31, 4;
	add.s64 	%rd6, %rd1, %rd5;
	mov.b32 	%r27, 1;
	st.global.u32 	[%rd6], %r27;
	add.s64 	%rd8, %rd6, %rd7;
	st.global.u32 	[%rd8], %r27;
	add.s64 	%rd9, %rd8, %rd7;
	st.global.u32 	[%rd9], %r27;
	add.s64 	%rd10, %rd9, %rd7;
	st.global.u32 	[%rd10], %r27;
	add.s32 	%r31, %r28, %r31;
	setp.lt.s32 	%p6, %r31, %r12;
	@%p6 bra 	$L__BB0_6;
$L__BB0_7:
	ret;

}
	// .globl	_Z13hello_single_iPi
.visible .entry _Z13hello_single_iPi(
	.param .u32 _Z13hello_single_iPi_param_0,
	.param .u64 .ptr .align 1 _Z13hello_single_iPi_param_1
)
{
	.reg .pred 	%p<2>;
	.reg .b32 	%r<7>;
	.reg .b64 	%rd<5>;

	ld.param.u32 	%r2, [_Z13hello_single_iPi_param_0];
	ld.param.u64 	%rd1, [_Z13hello_single_iPi_param_1];
	mov.u32 	%r3, %tid.x;
	mov.u32 	%r4, %ctaid.x;
	mov.u32 	%r5, %ntid.x;
	mad.lo.s32 	%r1, %r4, %r5, %r3;
	setp.ge.s32 	%p1, %r1, %r2;
	@%p1 bra 	$L__BB1_2;
	cvta.to.global.u64 	%rd2, %rd1;
	mul.wide.s32 	%rd3, %r1, 4;
	add.s64 	%rd4, %rd2, %rd3;
	mov.b32 	%r6, 1;
	st.global.u32 	[%rd4], %r6;
$L__BB1_2:
	ret;

}


// ===== COMPILED SASS (sm_100) =====

	.target	sm_100

	.elftype	@"ET_EXEC"


//--------------------- .note.nv.tkinfo           --------------------------
	.section	.note.nv.tkinfo,"",@"SHT_NOTE"
	.sectionflags	@"SHF_NOTE_NV_TKINFO"
	.tkinfo
        /*0018*/ 	.word	0x00000002
        /*0030*/ 	.string	""
        /*0030*/ 	.string	"ptxas"
        /*0030*/ 	.string	"Cuda compilation tools, release 13.0, V13.0.88"
        /*0030*/ 	.string	"Build cuda_13.0.r13.0/compiler.36424714_0"
        /*0030*/ 	.string	"-arch sm_100 -m 64 "



//--------------------- .note.nv.cuinfo           --------------------------
	.section	.note.nv.cuinfo,"",@"SHT_NOTE"
	.sectionflags	@"SHF_NOTE_NV_CUINFO"
        /*0018*/ 	.short	0x0002
        /*001a*/ 	.short	0x0064
        /*001c*/ 	.short	0x0082
	.zero		2


//--------------------- .nv.info                  --------------------------
	.section	.nv.info,"",@"SHT_CUDA_INFO"
	.align	4


	//----- nvinfo : EIATTR_REGCOUNT
	.align		4
        /*0000*/ 	.byte	0x04, 0x2f
        /*0002*/ 	.short	(.L_1 - .L_0)
	.align		4
.L_0:
        /*0004*/ 	.word	index@(_Z6hello_iPi)
        /*0008*/ 	.word	0x00000012


	//----- nvinfo : EIATTR_FRAME_SIZE
	.align		4
.L_1:
        /*000c*/ 	.byte	0x04, 0x11
        /*000e*/ 	.short	(.L_3 - .L_2)
	.align		4
.L_2:
        /*0010*/ 	.word	index@(_Z6hello_iPi)
        /*0014*/ 	.word	0x00000000


	//----- nvinfo : EIATTR_REGCOUNT
	.align		4
.L_3:
        /*0018*/ 	.byte	0x04, 0x2f
        /*001a*/ 	.short	(.L_5 - .L_4)
	.align		4
.L_4:
        /*001c*/ 	.word	index@(_Z13hello_single_iPi)
        /*0020*/ 	.word	0x0000000a


	//----- nvinfo : EIATTR_FRAME_SIZE
	.align		4
.L_5:
        /*0024*/ 	.byte	0x04, 0x11
        /*0026*/ 	.short	(.L_7 - .L_6)
	.align		4
.L_6:
        /*0028*/ 	.word	index@(_Z13hello_single_iPi)
        /*002c*/ 	.word	0x00000000


	//----- nvinfo : EIATTR_MIN_STACK_SIZE
	.align		4
.L_7:
        /*0030*/ 	.byte	0x04, 0x12
        /*0032*/ 	.short	(.L_9 - .L_8)
	.align		4
.L_8:
        /*0034*/ 	.word	index@(_Z13hello_single_iPi)
        /*0038*/ 	.word	0x00000000


	//----- nvinfo : EIATTR_MIN_STACK_SIZE
	.align		4
.L_9:
        /*003c*/ 	.byte	0x04, 0x12
        /*003e*/ 	.short	(.L_11 - .L_10)
	.align		4
.L_10:
        /*0040*/ 	.word	index@(_Z6hello_iPi)
        /*0044*/ 	.word	0x00000000
.L_11:


//--------------------- .nv.compat                --------------------------
	.section	.nv.compat,"",@"SHT_CUDA_COMPAT_INFO"
	.align	4
        /*0000*/ 	.byte	0x02, 0x09, 0x00, 0x00, 0x02, 0x02, 0x01, 0x00, 0x02, 0x05, 0x05, 0x00, 0x03, 0x07, 0x01, 0x01
        /*0010*/ 	.byte	0x02, 0x03, 0x00, 0x00, 0x02, 0x06, 0x01, 0x00, 0x04, 0x0b, 0x08, 0x00, 0x09, 0x00, 0x00, 0x00
        /*0020*/ 	.byte	0x00, 0x00, 0x00, 0x00


//--------------------- .nv.info._Z13hello_single_iPi --------------------------
	.section	.nv.info._Z13hello_single_iPi,"",@"SHT_CUDA_INFO"
	.sectionflags	@""
	.align	4


	//----- nvinfo : EIATTR_CUDA_API_VERSION
	.align		4
        /*0000*/ 	.byte	0x04, 0x37
        /*0002*/ 	.short	(.L_13 - .L_12)
.L_12:
        /*0004*/ 	.word	0x00000082


	//----- nvinfo : EIATTR_KPARAM_INFO
	.align		4
.L_13:
        /*0008*/ 	.byte	0x04, 0x17
        /*000a*/ 	.short	(.L_15 - .L_14)
.L_14:
        /*000c*/ 	.word	0x00000000
        /*0010*/ 	.short	0x0001
        /*0012*/ 	.short	0x0008
        /*0014*/ 	.byte	0x00, 0xf5, 0x21, 0x00


	//----- nvinfo : EIATTR_KPARAM_INFO
	.align		4
.L_15:
        /*0018*/ 	.byte	0x04, 0x17
        /*001a*/ 	.short	(.L_17 - .L_16)
.L_16:
        /*001c*/ 	.word	0x00000000
        /*0020*/ 	.short	0x0000
        /*0022*/ 	.short	0x0000
        /*0024*/ 	.byte	0x00, 0xf0, 0x11, 0x00


	//----- nvinfo : EIATTR_SPARSE_MMA_MASK
	.align		4
.L_17:
        /*0028*/ 	.byte	0x03, 0x50
        /*002a*/ 	.short	0x0000


	//----- nvinfo : EIATTR_MAXREG_COUNT
	.align		4
        /*002c*/ 	.byte	0x03, 0x1b
        /*002e*/ 	.short	0x00ff


	//----- nvinfo : EIATTR_MERCURY_ISA_VERSION
	.align		4
        /*0030*/ 	.byte	0x03, 0x5f
        /*0032*/ 	.short	0x0101


	//----- nvinfo : EIATTR_VRC_CTA_INIT_COUNT
	.align		4
        /*0034*/ 	.byte	0x02, 0x4a
	.zero		1
	.zero		1


	//----- nvinfo : EIATTR_EXIT_INSTR_OFFSETS
	.align		4
        /*0038*/ 	.byte	0x04, 0x1c
        /*003a*/ 	.short	(.L_19 - .L_18)


	//   ....[0]....
.L_18:
        /*003c*/ 	.word	0x00000070


	//   ....[1]....
        /*0040*/ 	.word	0x000000d0


	//----- nvinfo : EIATTR_CBANK_PARAM_SIZE
	.align		4
.L_19:
        /*0044*/ 	.byte	0x03, 0x19
        /*0046*/ 	.short	0x0010


	//----- nvinfo : EIATTR_PARAM_CBANK
	.align		4
        /*0048*/ 	.byte	0x04, 0x0a
        /*004a*/ 	.short	(.L_21 - .L_20)
	.align		4
.L_20:
        /*004c*/ 	.word	index@(.nv.constant0._Z13hello_single_iPi)
        /*0050*/ 	.short	0x0380
        /*0052*/ 	.short	0x0010


	//----- nvinfo : EIATTR_SW_WAR
	.align		4
.L_21:
        /*0054*/ 	.byte	0x04, 0x36
        /*0056*/ 	.short	(.L_23 - .L_22)
.L_22:
        /*0058*/ 	.word	0x00000008
.L_23:


//--------------------- .nv.info._Z6hello_iPi     --------------------------
	.section	.nv.info._Z6hello_iPi,"",@"SHT_CUDA_INFO"
	.sectionflags	@""
	.align	4


	//----- nvinfo : EIATTR_CUDA_API_VERSION
	.align		4
        /*0000*/ 	.byte	0x04, 0x37
        /*0002*/ 	.short	(.L_25 - .L_24)
.L_24:
        /*0004*/ 	.word	0x00000082


	//----- nvinfo : EIATTR_KPARAM_INFO
	.align		4
.L_25:
        /*0008*/ 	.byte	0x04, 0x17
        /*000a*/ 	.short	(.L_27 - .L_26)
.L_26:
        /*000c*/ 	.word	0x00000000
        /*0010*/ 	.short	0x0001
        /*0012*/ 	.short	0x0008
        /*0014*/ 	.byte	0x00, 0xf5, 0x21, 0x00


	//----- nvinfo : EIATTR_KPARAM_INFO
	.align		4
.L_27:
        /*0018*/ 	.byte	0x04, 0x17
        /*001a*/ 	.short	(.L_29 - .L_28)
.L_28:
        /*001c*/ 	.word	0x00000000
        /*0020*/ 	.short	0x0000
        /*0022*/ 	.short	0x0000
        /*0024*/ 	.byte	0x00, 0xf0, 0x11, 0x00


	//----- nvinfo : EIATTR_SPARSE_MMA_MASK
	.align		4
.L_29:
        /*0028*/ 	.byte	0x03, 0x50
        /*002a*/ 	.short	0x0000


	//----- nvinfo : EIATTR_MAXREG_COUNT
	.align		4
        /*002c*/ 	.byte	0x03, 0x1b
        /*002e*/ 	.short	0x00ff


	//----- nvinfo : EIATTR_MERCURY_ISA_VERSION
	.align		4
        /*0030*/ 	.byte	0x03, 0x5f
        /*0032*/ 	.short	0x0101


	//----- nvinfo : EIATTR_VRC_CTA_INIT_COUNT
	.align		4
        /*0034*/ 	.byte	0x02, 0x4a
	.zero		1
	.zero		1


	//----- nvinfo : EIATTR_EXIT_INSTR_OFFSETS
	.align		4
        /*0038*/ 	.byte	0x04, 0x1c
        /*003a*/ 	.short	(.L_31 - .L_30)


	//   ....[0]....
.L_30:
        /*003c*/ 	.word	0x00000090


	//   ....[1]....
        /*0040*/ 	.word	0x00000340


	//   ....[2]....
        /*0044*/ 	.word	0x00000420


	//----- nvinfo : EIATTR_CRS_STACK_SIZE
	.align		4
.L_31:
        /*0048*/ 	.byte	0x04, 0x1e
        /*004a*/ 	.short	(.L_33 - .L_32)
.L_32:
        /*004c*/ 	.word	0x00000000


	//----- nvinfo : EIATTR_CBANK_PARAM_SIZE
	.align		4
.L_33:
        /*0050*/ 	.byte	0x03, 0x19
        /*0052*/ 	.short	0x0010


	//----- nvinfo : EIATTR_PARAM_CBANK
	.align		4
        /*0054*/ 	.byte	0x04, 0x0a
        /*0056*/ 	.short	(.L_35 - .L_34)
	.align		4
.L_34:
        /*0058*/ 	.word	index@(.nv.constant0._Z6hello_iPi)
        /*005c*/ 	.short	0x0380
        /*005e*/ 	.short	0x0010


	//----- nvinfo : EIATTR_SW_WAR
	.align		4
.L_35:
        /*0060*/ 	.byte	0x04, 0x36
        /*0062*/ 	.short	(.L_37 - .L_36)
.L_36:
        /*0064*/ 	.word	0x00000008
.L_37:


//--------------------- .nv.callgraph             --------------------------
	.section	.nv.callgraph,"",@"SHT_CUDA_CALLGRAPH"
	.align	4
	.sectionentsize	8
	.align		4
        /*0000*/ 	.word	0x00000000
	.align		4
        /*0004*/ 	.word	0xffffffff
	.align		4
        /*0008*/ 	.word	0x00000000
	.align		4
        /*000c*/ 	.word	0xfffffffe
	.align		4
        /*0010*/ 	.word	0x00000000
	.align		4
        /*0014*/ 	.word	0xfffffffd
	.align		4
        /*0018*/ 	.word	0x00000000
	.align		4
        /*001c*/ 	.word	0xfffffffc


//--------------------- .text._Z13hello_single_iPi --------------------------
	.section	.text._Z13hello_single_iPi,"ax",@progbits
	.align	128
        .global         _Z13hello_single_iPi
        .type           _Z13hello_single_iPi,@function
        .size           _Z13hello_single_iPi,(.L_x_6 - _Z13hello_single_iPi)
        .other          _Z13hello_single_iPi,@"STO_CUDA_ENTRY STV_DEFAULT"
_Z13hello_single_iPi:
.text._Z13hello_single_iPi:
[----:B------:R-:W-:Y:S01]  /*0000*/  LDC R1, c[0x0][0x37c] ;  /* 0x0000df00ff017b82 */ /* 0x000fe20000000800 */
[----:B------:R-:W0:Y:S07]  /*0010*/  S2R R5, SR_TID.X ;  /* 0x0000000000057919 */ /* 0x000e2e0000002100 */
[----:B------:R-:W0:Y:S01]  /*0020*/  S2UR UR4, SR_CTAID.X ;  /* 0x00000000000479c3 */ /* 0x000e220000002500 */
[----:B------:R-:W1:Y:S07]  /*0030*/  LDCU UR5, c[0x0][0x380] ;  /* 0x00007000ff0577ac */ /* 0x000e6e0008000800 */
[----:B------:R-:W0:Y:S02]  /*0040*/  LDC R0, c[0x0][0x360] ;  /* 0x0000d800ff007b82 */ /* 0x000e240000000800 */
[----:B0-----:R-:W-:-:S05]  /*0050*/  IMAD R5, R0, UR4, R5 ;  /* 0x0000000400057c24 */ /* 0x001fca000f8e0205 */
[----:B-1----:R-:W-:-:S13]  /*0060*/  ISETP.GE.AND P0, PT, R5, UR5, PT ;  /* 0x0000000505007c0c */ /* 0x002fda000bf06270 */
[----:B------:R-:W-:Y:S05]  /*0070*/  @P0 EXIT ;  /* 0x000000000000094d */ /* 0x000fea0003800000 */
[----:B------:R-:W0:Y:S01]  /*0080*/  LDC.64 R2, c[0x0][0x388] ;  /* 0x0000e200ff027b82 */ /* 0x000e220000000a00 */
[----:B------:R-:W1:Y:S01]  /*0090*/  LDCU.64 UR4, c[0x0][0x358] ;  /* 0x00006b00ff0477ac */ /* 0x000e620008000a00 */
[----:B------:R-:W-:Y:S02]  /*00a0*/  HFMA2 R7, -RZ, RZ, 0, 5.9604644775390625e-08 ;  /* 0x00000001ff077431 */ /* 0x000fe400000001ff */
[----:B0-----:R-:W-:-:S05]  /*00b0*/  IMAD.WIDE R2, R5, 0x4, R2 ;  /* 0x0000000405027825 */ /* 0x001fca00078e0202 */
[----:B-1----:R-:W-:Y:S01]  /*00c0*/  STG.E desc[UR4][R2.64], R7 ;  /* 0x0000000702007986 */ /* 0x002fe2000c101904 */
[----:B------:R-:W-:Y:S05]  /*00d0*/  EXIT ;  /* 0x000000000000794d */ /* 0x000fea0003800000 */
.L_x_0:
[----:B------:R-:W-:-:S00]  /*00e0*/  BRA `(.L_x_0) ;  /* 0xfffffffc00fc7947 */ /* 0x000fc0000383ffff */
[----:B------:R-:W-:-:S00]  /*00f0*/  NOP ;  /* 0x0000000000007918 */ /* 0x000fc00000000000 */
        /* <DEDUP_REMOVED lines=8> */
.L_x_6:


//--------------------- .text._Z6hello_iPi        --------------------------
	.section	.text._Z6hello_iPi,"ax",@progbits
	.align	128
        .global         _Z6hello_iPi
        .type           _Z6hello_iPi,@function
        .size           _Z6hello_iPi,(.L_x_7 - _Z6hello_iPi)
        .other          _Z6hello_iPi,@"STO_CUDA_ENTRY STV_DEFAULT"
_Z6hello_iPi:
.text._Z6hello_iPi:
[----:B------:R-:W-:Y:S01]  /*0000*/  LDC R1, c[0x0][0x37c] ;  /* 0x0000df00ff017b82 */ /* 0x000fe20000000800 */
[----:B------:R-:W0:Y:S07]  /*0010*/  S2R R3, SR_TID.X ;  /* 0x0000000000037919 */ /* 0x000e2e0000002100 */
[----:B------:R-:W0:Y:S01]  /*0020*/  S2UR UR4, SR_CTAID.X ;  /* 0x00000000000479c3 */ /* 0x000e220000002500 */
[----:B------:R-:W1:Y:S07]  /*0030*/  LDCU UR6, c[0x0][0x380] ;  /* 0x00007000ff0677ac */ /* 0x000e6e0008000800 */
[----:B------:R-:W0:Y:S01]  /*0040*/  LDC R0, c[0x0][0x360] ;  /* 0x0000d800ff007b82 */ /* 0x000e220000000800 */
[----:B------:R-:W2:Y:S01]  /*0050*/  LDCU UR5, c[0x0][0x370] ;  /* 0x00006e00ff0577ac */ /* 0x000ea20008000800 */
[----:B0-----:R-:W-:-:S02]  /*0060*/  IMAD R3, R0, UR4, R3 ;  /* 0x0000000400037c24 */ /* 0x001fc4000f8e0203 */
[----:B--2---:R-:W-:-:S03]  /*0070*/  IMAD R0, R0, UR5, RZ ;  /* 0x0000000500007c24 */ /* 0x004fc6000f8e02ff */
[----:B-1----:R-:W-:-:S13]  /*0080*/  ISETP.GE.AND P0, PT, R3, UR6, PT ;  /* 0x0000000603007c0c */ /* 0x002fda000bf06270 */
[----:B------:R-:W-:Y:S05]  /*0090*/  @P0 EXIT ;  /* 0x000000000000094d */ /* 0x000fea0003800000 */
[----:B------:R-:W0:Y:S01]  /*00a0*/  I2F.U32.RP R8, R0 ;  /* 0x0000000000087306 */ /* 0x000e220000209000 */
[C---:B------:R-:W-:Y:S01]  /*00b0*/  IADD3 R2, PT, PT, R0.reuse, R3, RZ ;  /* 0x0000000300027210 */ /* 0x040fe20007ffe0ff */
[----:B------:R-:W-:Y:S01]  /*00c0*/  IMAD.MOV R9, RZ, RZ, -R0 ;  /* 0x000000ffff097224 */ /* 0x000fe200078e0a00 */
[----:B------:R-:W-:Y:S01]  /*00d0*/  ISETP.NE.U32.AND P2, PT, R0, RZ, PT ;  /* 0x000000ff0000720c */ /* 0x000fe20003f45070 */
[----:B------:R-:W1:Y:S01]  /*00e0*/  LDCU.64 UR4, c[0x0][0x358] ;  /* 0x00006b00ff0477ac */ /* 0x000e620008000a00 */
[C---:B------:R-:W-:Y:S01]  /*00f0*/  ISETP.GE.AND P0, PT, R2.reuse, UR6, PT ;  /* 0x0000000602007c0c */ /* 0x040fe2000bf06270 */
[----:B------:R-:W-:Y:S01]  /*0100*/  BSSY.RECONVERGENT B0, `(.L_x_1) ;  /* 0x0000023000007945 */ /* 0x000fe20003800200 */
[----:B------:R-:W-:Y:S02]  /*0110*/  VIMNMX R7, PT, PT, R2, UR6, !PT ;  /* 0x0000000602077c48 */ /* 0x000fe4000ffe0100 */
[----:B------:R-:W-:-:S04]  /*0120*/  SEL R6, RZ, 0x1, P0 ;  /* 0x00000001ff067807 */ /* 0x000fc80000000000 */
[----:B------:R-:W-:Y:S01]  /*0130*/  IADD3 R7, PT, PT, R7, -R2, -R6 ;  /* 0x8000000207077210 */ /* 0x000fe20007ffe806 */
[----:B0-----:R-:W0:Y:S02]  /*0140*/  MUFU.RCP R8, R8 ;  /* 0x0000000800087308 */ /* 0x001e240000001000 */
[----:B0-----:R-:W-:-:S06]  /*0150*/  VIADD R4, R8, 0xffffffe ;  /* 0x0ffffffe08047836 */ /* 0x001fcc0000000000 */
[----:B------:R0:W2:Y:S02]  /*0160*/  F2I.FTZ.U32.TRUNC.NTZ R5, R4 ;  /* 0x0000000400057305 */ /* 0x0000a4000021f000 */
[----:B0-----:R-:W-:Y:S02]  /*0170*/  IMAD.MOV.U32 R4, RZ, RZ, RZ ;  /* 0x000000ffff047224 */ /* 0x001fe400078e00ff */
[----:B--2---:R-:W-:-:S04]  /*0180*/  IMAD R9, R9, R5, RZ ;  /* 0x0000000509097224 */ /* 0x004fc800078e02ff */
[----:B------:R-:W-:-:S06]  /*0190*/  IMAD.HI.U32 R8, R5, R9, R4 ;  /* 0x0000000905087227 */ /* 0x000fcc00078e0004 */
[----:B------:R-:W-:-:S04]  /*01a0*/  IMAD.HI.U32 R5, R8, R7, RZ ;  /* 0x0000000708057227 */ /* 0x000fc800078e00ff */
[----:B------:R-:W-:-:S04]  /*01b0*/  IMAD.MOV R2, RZ, RZ, -R5 ;  /* 0x000000ffff027224 */ /* 0x000fc800078e0a05 */
[----:B------:R-:W-:-:S05]  /*01c0*/  IMAD R7, R0, R2, R7 ;  /* 0x0000000200077224 */ /* 0x000fca00078e0207 */
[----:B------:R-:W-:-:S13]  /*01d0*/  ISETP.GE.U32.AND P0, PT, R7, R0, PT ;  /* 0x000000000700720c */ /* 0x000fda0003f06070 */
[----:B------:R-:W-:Y:S01]  /*01e0*/  @P0 IADD3 R7, PT, PT, -R0, R7, RZ ;  /* 0x0000000700070210 */ /* 0x000fe20007ffe1ff */
[----:B------:R-:W-:-:S03]  /*01f0*/  @P0 VIADD R5, R5, 0x1 ;  /* 0x0000000105050836 */ /* 0x000fc60000000000 */
[----:B------:R-:W-:-:S13]  /*0200*/  ISETP.GE.U32.AND P1, PT, R7, R0, PT ;  /* 0x000000000700720c */ /* 0x000fda0003f26070 */
[----:B------:R-:W-:Y:S02]  /*0210*/  @P1 IADD3 R5, PT, PT, R5, 0x1, RZ ;  /* 0x0000000105051810 */ /* 0x000fe40007ffe0ff */
[----:B------:R-:W-:-:S05]  /*0220*/  @!P2 LOP3.LUT R5, RZ, R0, RZ, 0x33, !PT ;  /* 0x00000000ff05a212 */ /* 0x000fca00078e33ff */
[----:B------:R-:W-:-:S05]  /*0230*/  IMAD.IADD R2, R6, 0x1, R5 ;  /* 0x0000000106027824 */ /* 0x000fca00078e0205 */
[C---:B------:R-:W-:Y:S02]  /*0240*/  LOP3.LUT R4, R2.reuse, 0x3, RZ, 0xc0, !PT ;  /* 0x0000000302047812 */ /* 0x040fe400078ec0ff */
[----:B------:R-:W-:Y:S02]  /*0250*/  ISETP.GE.U32.AND P1, PT, R2, 0x3, PT ;  /* 0x000000030200780c */ /* 0x000fe40003f26070 */
[----:B------:R-:W-:-:S13]  /*0260*/  ISETP.NE.AND P0, PT, R4, 0x3, PT ;  /* 0x000000030400780c */ /* 0x000fda0003f05270 */
[----:B-1----:R-:W-:Y:S05]  /*0270*/  @!P0 BRA `(.L_x_2) ;  /* 0x00000000002c8947 */ /* 0x002fea0003800000 */
[----:B------:R-:W0:Y:S01]  /*0280*/  LDC.64 R6, c[0x0][0x388] ;  /* 0x0000e200ff067b82 */ /* 0x000e220000000a00 */
[----:B------:R-:W-:Y:S01]  /*0290*/  IADD3 R2, PT, PT, R2, 0x1, RZ ;  /* 0x0000000102027810 */ /* 0x000fe20007ffe0ff */
[----:B------:R-:W-:-:S03]  /*02a0*/  IMAD.MOV.U32 R9, RZ, RZ, 0x1 ;  /* 0x00000001ff097424 */ /* 0x000fc600078e00ff */
[----:B------:R-:W-:-:S04]  /*02b0*/  LOP3.LUT R2, R2, 0x3, RZ, 0xc0, !PT ;  /* 0x0000000302027812 */ /* 0x000fc800078ec0ff */
[----:B------:R-:W-:-:S07]  /*02c0*/  IADD3 R2, PT, PT, -R2, RZ, RZ ;  /* 0x000000ff02027210 */ /* 0x000fce0007ffe1ff */
.L_x_3:
[----:B0-----:R-:W-:Y:S01]  /*02d0*/  IMAD.WIDE R4, R3, 0x4, R6 ;  /* 0x0000000403047825 */ /* 0x001fe200078e0206 */
[----:B------:R-:W-:-:S03]  /*02e0*/  IADD3 R3, PT, PT, R0, R3, RZ ;  /* 0x0000000300037210 */ /* 0x000fc60007ffe0ff */
[----:B------:R-:W-:Y:S01]  /*02f0*/  VIADD R2, R2, 0x1 ;  /* 0x0000000102027836 */ /* 0x000fe20000000000 */
[----:B------:R1:W-:Y:S04]  /*0300*/  STG.E desc[UR4][R4.64], R9 ;  /* 0x0000000904007986 */ /* 0x0003e8000c101904 */
[----:B------:R-:W-:-:S13]  /*0310*/  ISETP.NE.AND P0, PT, R2, RZ, PT ;  /* 0x000000ff0200720c */ /* 0x000fda0003f05270 */
[----:B-1----:R-:W-:Y:S05]  /*0320*/  @P0 BRA `(.L_x_3) ;  /* 0xfffffffc00e80947 */ /* 0x002fea000383ffff */
.L_x_2:
[----:B------:R-:W-:Y:S05]  /*0330*/  BSYNC.RECONVERGENT B0 ;  /* 0x0000000000007941 */ /* 0x000fea0003800200 */
.L_x_1:
[----:B------:R-:W-:Y:S05]  /*0340*/  @!P1 EXIT ;  /* 0x000000000000994d */ /* 0x000fea0003800000 */
[----:B------:R-:W0:Y:S01]  /*0350*/  LDC.64 R10, c[0x0][0x388] ;  /* 0x0000e200ff0a7b82 */ /* 0x000e220000000a00 */
[----:B------:R-:W-:-:S07]  /*0360*/  IMAD.MOV.U32 R15, RZ, RZ, 0x1 ;  /* 0x00000001ff0f7424 */ /* 0x000fce00078e00ff */
.L_x_4:
[----:B01----:R-:W-:Y:S01]  /*0370*/  IMAD.WIDE R12, R3, 0x4, R10 ;  /* 0x00000004030c7825 */ /* 0x003fe200078e020a */
[----:B------:R-:W-:-:S04]  /*0380*/  LEA R3, R0, R3, 0x2 ;  /* 0x0000000300037211 */ /* 0x000fc800078e10ff */
[----:B------:R1:W-:Y:S01]  /*0390*/  STG.E desc[UR4][R12.64], R15 ;  /* 0x0000000f0c007986 */ /* 0x0003e2000c101904 */
[----:B------:R-:W-:Y:S01]  /*03a0*/  IMAD.WIDE R4, R0, 0x4, R12 ;  /* 0x0000000400047825 */ /* 0x000fe200078e020c */
[----:B------:R-:W-:-:S04]  /*03b0*/  ISETP.GE.AND P0, PT, R3, UR6, PT ;  /* 0x0000000603007c0c */ /* 0x000fc8000bf06270 */
[----:B------:R1:W-:Y:S01]  /*03c0*/  STG.E desc[UR4][R4.64], R15 ;  /* 0x0000000f04007986 */ /* 0x0003e2000c101904 */
[----:B------:R-:W-:-:S05]  /*03d0*/  IMAD.WIDE R6, R0, 0x4, R4 ;  /* 0x0000000400067825 */ /* 0x000fca00078e0204 */
[----:B------:R1:W-:Y:S01]  /*03e0*/  STG.E desc[UR4][R6.64], R15 ;  /* 0x0000000f06007986 */ /* 0x0003e2000c101904 */
[----:B------:R-:W-:-:S05]  /*03f0*/  IMAD.WIDE R8, R0, 0x4, R6 ;  /* 0x0000000400087825 */ /* 0x000fca00078e0206 */
[----:B------:R1:W-:Y:S01]  /*0400*/  STG.E desc[UR4][R8.64], R15 ;  /* 0x0000000f08007986 */ /* 0x0003e2000c101904 */
[----:B------:R-:W-:Y:S05]  /*0410*/  @!P0 BRA `(.L_x_4) ;  /* 0xfffffffc00d48947 */ /* 0x000fea000383ffff */
[----:B------:R-:W-:Y:S05]  /*0420*/  EXIT ;  /* 0x000000000000794d */ /* 0x000fea0003800000 */
.L_x_5:
        /* <DEDUP_REMOVED lines=13> */
.L_x_7:


//--------------------- .nv.shared.reserved.0     --------------------------
	.section	.nv.shared.reserved.0,"aw",@nobits
	.weak		__nv_reservedSMEM_offset_0_alias
	.size		__nv_reservedSMEM_offset_0_alias, 0, 64
	.other		__nv_reservedSMEM_offset_0_alias,@"STO_CUDA_RESERVED_SHARED STV_DEFAULT"
__nv_reservedSMEM_offset_0_alias:
	.zero		0
	.zero		64


//--------------------- .nv.constant0._Z13hello_single_iPi --------------------------
	.section	.nv.constant0._Z13hello_single_iPi,"a",@progbits
	.sectionflags	@""
	.align	4
.nv.constant0._Z13hello_single_iPi:
	.zero		912


//--------------------- .nv.constant0._Z6hello_iPi --------------------------
	.section	.nv.constant0._Z6hello_iPi,"a",@progbits
	.sectionflags	@""
	.align	4
.nv.constant0._Z6hello_iPi:
	.zero		912


//--------------------- SYMBOLS --------------------------

	.type		.nv.reservedSmem.offset0,@object
	.size		.nv.reservedSmem.offset0,0x4
